//
// Generated by NVIDIA NVVM Compiler
//
// Compiler Build ID: CL-36424714
// Cuda compilation tools, release 13.0, V13.0.88
// Based on NVVM 20.0.0
//

.version 9.0
.target sm_100
.address_size 64

	// .globl	_Z7mulbf16P13__nv_bfloat16S0_S0_

.visible .entry _Z7mulbf16P13__nv_bfloat16S0_S0_(
	.param .u64 .ptr .align 1 _Z7mulbf16P13__nv_bfloat16S0_S0__param_0,
	.param .u64 .ptr .align 1 _Z7mulbf16P13__nv_bfloat16S0_S0__param_1,
	.param .u64 .ptr .align 1 _Z7mulbf16P13__nv_bfloat16S0_S0__param_2
)
{
	.reg .b16 	%rs<4>;
	.reg .b32 	%r<5>;
	.reg .b64 	%rd<11>;

	ld.param.u64 	%rd1, [_Z7mulbf16P13__nv_bfloat16S0_S0__param_0];
	ld.param.u64 	%rd2, [_Z7mulbf16P13__nv_bfloat16S0_S0__param_1];
	ld.param.u64 	%rd3, [_Z7mulbf16P13__nv_bfloat16S0_S0__param_2];
	cvta.to.global.u64 	%rd4, %rd3;
	cvta.to.global.u64 	%rd5, %rd2;
	cvta.to.global.u64 	%rd6, %rd1;
	mov.u32 	%r1, %ctaid.x;
	mov.u32 	%r2, %ntid.x;
	mov.u32 	%r3, %tid.x;
	mad.lo.s32 	%r4, %r1, %r2, %r3;
	mul.wide.u32 	%rd7, %r4, 2;
	add.s64 	%rd8, %rd6, %rd7;
	ld.global.u16 	%rs2, [%rd8];
	add.s64 	%rd9, %rd5, %rd7;
	ld.global.u16 	%rs3, [%rd9];
	// begin inline asm
	{ mul.bf16 %rs1,%rs2,%rs3; }

	// end inline asm
	add.s64 	%rd10, %rd4, %rd7;
	st.global.u16 	[%rd10], %rs1;
	ret;

}


// ===== COMPILED SASS (sm_100) =====

	.target	sm_100

	.elftype	@"ET_EXEC"


//--------------------- .note.nv.tkinfo           --------------------------
	.section	.note.nv.tkinfo,"",@"SHT_NOTE"
	.sectionflags	@"SHF_NOTE_NV_TKINFO"
	.tkinfo
        /*0018*/ 	.word	0x00000002
        /*0030*/ 	.string	""
        /*0030*/ 	.string	"ptxas"
        /*0030*/ 	.string	"Cuda compilation tools, release 13.0, V13.0.88"
        /*0030*/ 	.string	"Build cuda_13.0.r13.0/compiler.36424714_0"
        /*0030*/ 	.string	"-arch sm_100 -m 64 "



//--------------------- .note.nv.cuinfo           --------------------------
	.section	.note.nv.cuinfo,"",@"SHT_NOTE"
	.sectionflags	@"SHF_NOTE_NV_CUINFO"
        /*0018*/ 	.short	0x0002
        /*001a*/ 	.short	0x0064
        /*001c*/ 	.short	0x0082
	.zero		2


//--------------------- .nv.info                  --------------------------
	.section	.nv.info,"",@"SHT_CUDA_INFO"
	.align	4


	//----- nvinfo : EIATTR_REGCOUNT
	.align		4
        /*0000*/ 	.byte	0x04, 0x2f
        /*0002*/ 	.short	(.L_1 - .L_0)
	.align		4
.L_0:
        /*0004*/ 	.word	index@(_Z7mulbf16P13__nv_bfloat16S0_S0_)
        /*0008*/ 	.word	0x0000000c


	//----- nvinfo : EIATTR_FRAME_SIZE
	.align		4
.L_1:
        /*000c*/ 	.byte	0x04, 0x11
        /*000e*/ 	.short	(.L_3 - .L_2)
	.align		4
.L_2:
        /*0010*/ 	.word	index@(_Z7mulbf16P13__nv_bfloat16S0_S0_)
        /*0014*/ 	.word	0x00000000


	//----- nvinfo : EIATTR_MIN_STACK_SIZE
	.align		4
.L_3:
        /*0018*/ 	.byte	0x04, 0x12
        /*001a*/ 	.short	(.L_5 - .L_4)
	.align		4
.L_4:
        /*001c*/ 	.word	index@(_Z7mulbf16P13__nv_bfloat16S0_S0_)
        /*0020*/ 	.word	0x00000000
.L_5:


//--------------------- .nv.compat                --------------------------
	.section	.nv.compat,"",@"SHT_CUDA_COMPAT_INFO"
	.align	4
        /*0000*/ 	.byte	0x02, 0x09, 0x00, 0x00, 0x02, 0x02, 0x01, 0x00, 0x02, 0x05, 0x05, 0x00, 0x03, 0x07, 0x01, 0x01
        /*0010*/ 	.byte	0x02, 0x03, 0x00, 0x00, 0x02, 0x06, 0x01, 0x00, 0x04, 0x0b, 0x08, 0x00, 0x09, 0x00, 0x00, 0x00
        /*0020*/ 	.byte	0x00, 0x00, 0x00, 0x00


//--------------------- .nv.info._Z7mulbf16P13__nv_bfloat16S0_S0_ --------------------------
	.section	.nv.info._Z7mulbf16P13__nv_bfloat16S0_S0_,"",@"SHT_CUDA_INFO"
	.sectionflags	@""
	.align	4


	//----- nvinfo : EIATTR_CUDA_API_VERSION
	.align		4
        /*0000*/ 	.byte	0x04, 0x37
        /*0002*/ 	.short	(.L_7 - .L_6)
.L_6:
        /*0004*/ 	.word	0x00000082


	//----- nvinfo : EIATTR_KPARAM_INFO
	.align		4
.L_7:
        /*0008*/ 	.byte	0x04, 0x17
        /*000a*/ 	.short	(.L_9 - .L_8)
.L_8:
        /*000c*/ 	.word	0x00000000
        /*0010*/ 	.short	0x0002
        /*0012*/ 	.short	0x0010
        /*0014*/ 	.byte	0x00, 0xf5, 0x21, 0x00


	//----- nvinfo : EIATTR_KPARAM_INFO
	.align		4
.L_9:
        /*0018*/ 	.byte	0x04, 0x17
        /*001a*/ 	.short	(.L_11 - .L_10)
.L_10:
        /*001c*/ 	.word	0x00000000
        /*0020*/ 	.short	0x0001
        /*0022*/ 	.short	0x0008
        /*0024*/ 	.byte	0x00, 0xf5, 0x21, 0x00


	//----- nvinfo : EIATTR_KPARAM_INFO
	.align		4
.L_11:
        /*0028*/ 	.byte	0x04, 0x17
        /*002a*/ 	.short	(.L_13 - .L_12)
.L_12:
        /*002c*/ 	.word	0x00000000
        /*0030*/ 	.short	0x0000
        /*0032*/ 	.short	0x0000
        /*0034*/ 	.byte	0x00, 0xf5, 0x21, 0x00


	//----- nvinfo : EIATTR_SPARSE_MMA_MASK
	.align		4
.L_13:
        /*0038*/ 	.byte	0x03, 0x50
        /*003a*/ 	.short	0x0000


	//----- nvinfo : EIATTR_MAXREG_COUNT
	.align		4
        /*003c*/ 	.byte	0x03, 0x1b
        /*003e*/ 	.short	0x00ff


	//----- nvinfo : EIATTR_MERCURY_ISA_VERSION
	.align		4
        /*0040*/ 	.byte	0x03, 0x5f
        /*0042*/ 	.short	0x0101


	//----- nvinfo : EIATTR_VRC_CTA_INIT_COUNT
	.align		4
        /*0044*/ 	.byte	0x02, 0x4a
	.zero		1
	.zero		1


	//----- nvinfo : EIATTR_EXIT_INSTR_OFFSETS
	.align		4
        /*0048*/ 	.byte	0x04, 0x1c
        /*004a*/ 	.short	(.L_15 - .L_14)


	//   ....[0]....
.L_14:
        /*004c*/ 	.word	0x00000100


	//----- nvinfo : EIATTR_CBANK_PARAM_SIZE
	.align		4
.L_15:
        /*0050*/ 	.byte	0x03, 0x19
        /*0052*/ 	.short	0x0018


	//----- nvinfo : EIATTR_PARAM_CBANK
	.align		4
        /*0054*/ 	.byte	0x04, 0x0a
        /*0056*/ 	.short	(.L_17 - .L_16)
	.align		4
.L_16:
        /*0058*/ 	.word	index@(.nv.constant0._Z7mulbf16P13__nv_bfloat16S0_S0_)
        /*005c*/ 	.short	0x0380
        /*005e*/ 	.short	0x0018


	//----- nvinfo : EIATTR_SW_WAR
	.align		4
.L_17:
        /*0060*/ 	.byte	0x04, 0x36
        /*0062*/ 	.short	(.L_19 - .L_18)
.L_18:
        /*0064*/ 	.word	0x00000008
.L_19:


//--------------------- .nv.callgraph             --------------------------
	.section	.nv.callgraph,"",@"SHT_CUDA_CALLGRAPH"
	.align	4
	.sectionentsize	8
	.align		4
        /*0000*/ 	.word	0x00000000
	.align		4
        /*0004*/ 	.word	0xffffffff
	.align		4
        /*0008*/ 	.word	0x00000000
	.align		4
        /*000c*/ 	.word	0xfffffffe
	.align		4
        /*0010*/ 	.word	0x00000000
	.align		4
        /*0014*/ 	.word	0xfffffffd
	.align		4
        /*0018*/ 	.word	0x00000000
	.align		4
        /*001c*/ 	.word	0xfffffffc


//--------------------- .text._Z7mulbf16P13__nv_bfloat16S0_S0_ --------------------------
	.section	.text._Z7mulbf16P13__nv_bfloat16S0_S0_,"ax",@progbits
	.align	128
        .global         _Z7mulbf16P13__nv_bfloat16S0_S0_
        .type           _Z7mulbf16P13__nv_bfloat16S0_S0_,@function
        .size           _Z7mulbf16P13__nv_bfloat16S0_S0_,(.L_x_1 - _Z7mulbf16P13__nv_bfloat16S0_S0_)
        .other          _Z7mulbf16P13__nv_bfloat16S0_S0_,@"STO_CUDA_ENTRY STV_DEFAULT"
_Z7mulbf16P13__nv_bfloat16S0_S0_:
.text._Z7mulbf16P13__nv_bfloat16S0_S0_:
[----:B------:R-:W-:Y:S01]  /*0000*/  LDC R1, c[0x0][0x37c] ;  /* 0x0000df00ff017b82 */ /* 0x000fe20000000800 */
[----:B------:R-:W0:Y:S07]  /*0010*/  S2R R0, SR_TID.X ;  /* 0x0000000000007919 */ /* 0x000e2e0000002100 */
[----:B------:R-:W0:Y:S01]  /*0020*/  S2UR UR6, SR_CTAID.X ;  /* 0x00000000000679c3 */ /* 0x000e220000002500 */
[----:B------:R-:W1:Y:S07]  /*0030*/  LDCU.64 UR4, c[0x0][0x358] ;  /* 0x00006b00ff0477ac */ /* 0x000e6e0008000a00 */
[----:B------:R-:W0:Y:S08]  /*0040*/  LDC R9, c[0x0][0x360] ;  /* 0x0000d800ff097b82 */ /* 0x000e300000000800 */
[----:B------:R-:W2:Y:S08]  /*0050*/  LDC.64 R2, c[0x0][0x380] ;  /* 0x0000e000ff027b82 */ /* 0x000eb00000000a00 */
[----:B------:R-:W3:Y:S01]  /*0060*/  LDC.64 R4, c[0x0][0x388] ;  /* 0x0000e200ff047b82 */ /* 0x000ee20000000a00 */
[----:B0-----:R-:W-:-:S07]  /*0070*/  IMAD R9, R9, UR6, R0 ;  /* 0x0000000609097c24 */ /* 0x001fce000f8e0200 */
[----:B------:R-:W0:Y:S01]  /*0080*/  LDC.64 R6, c[0x0][0x390] ;  /* 0x0000e400ff067b82 */ /* 0x000e220000000a00 */
[----:B--2---:R-:W-:-:S06]  /*0090*/  IMAD.WIDE.U32 R2, R9, 0x2, R2 ;  /* 0x0000000209027825 */ /* 0x004fcc00078e0002 */
[----:B-1----:R-:W2:Y:S01]  /*00a0*/  LDG.E.U16 R2, desc[UR4][R2.64] ;  /* 0x0000000402027981 */ /* 0x002ea2000c1e1500 */
[----:B---3--:R-:W-:-:S06]  /*00b0*/  IMAD.WIDE.U32 R4, R9, 0x2, R4 ;  /* 0x0000000209047825 */ /* 0x008fcc00078e0004 */
[----:B------:R-:W2:Y:S01]  /*00c0*/  LDG.E.U16 R5, desc[UR4][R4.64] ;  /* 0x0000000404057981 */ /* 0x000ea2000c1e1500 */
[----:B0-----:R-:W-:-:S04]  /*00d0*/  IMAD.WIDE.U32 R6, R9, 0x2, R6 ;  /* 0x0000000209067825 */ /* 0x001fc800078e0006 */
[----:B--2---:R-:W-:-:S05]  /*00e0*/  HMUL2.BF16_V2 R5, R2.H0_H0, R5.H0_H0 ;  /* 0x2000000502057232 */ /* 0x004fca0000200800 */
[----:B------:R-:W-:Y:S01]  /*00f0*/  STG.E.U16 desc[UR4][R6.64], R5 ;  /* 0x0000000506007986 */ /* 0x000fe2000c101504 */
[----:B------:R-:W-:Y:S05]  /*0100*/  EXIT ;  /* 0x000000000000794d */ /* 0x000fea0003800000 */
.L_x_0:
[----:B------:R-:W-:-:S00]  /*0110*/  BRA `(.L_x_0) ;  /* 0xfffffffc00fc7947 */ /* 0x000fc0000383ffff */
[----:B------:R-:W-:-:S00]  /*0120*/  NOP ;  /* 0x0000000000007918 */ /* 0x000fc00000000000 */
        /* <DEDUP_REMOVED lines=13> */
.L_x_1:


//--------------------- .nv.shared.reserved.0     --------------------------
	.section	.nv.shared.reserved.0,"aw",@nobits
	.weak		__nv_reservedSMEM_offset_0_alias
	.size		__nv_reservedSMEM_offset_0_alias, 0, 64
	.other		__nv_reservedSMEM_offset_0_alias,@"STO_CUDA_RESERVED_SHARED STV_DEFAULT"
__nv_reservedSMEM_offset_0_alias:
	.zero		0
	.zero		64


//--------------------- .nv.constant0._Z7mulbf16P13__nv_bfloat16S0_S0_ --------------------------
	.section	.nv.constant0._Z7mulbf16P13__nv_bfloat16S0_S0_,"a",@progbits
	.sectionflags	@""
	.align	4
.nv.constant0._Z7mulbf16P13__nv_bfloat16S0_S0_:
	.zero		920


//--------------------- SYMBOLS --------------------------

	.type		.nv.reservedSmem.offset0,@object
	.size		.nv.reservedSmem.offset0,0x4
